	.headerflags	@"EF_CUDA_TEXMODE_UNIFIED EF_CUDA_64BIT_ADDRESS EF_CUDA_ACCELERATORS EF_CUDA_SM90 EF_CUDA_VIRTUAL_SM(EF_CUDA_SM90)"
	.elftype	@"ET_EXEC"


//--------------------- .nv.info                  --------------------------
	.section	.nv.info,"",@"SHT_CUDA_INFO"
	.align	4


	//----- nvinfo : EIATTR_REGCOUNT
	.align		4
        /*0000*/ 	.byte	0x04, 0x2f
        /*0002*/ 	.short	(.L_3 - .L_2)
	.align		4
.L_2:
        /*0004*/ 	.word	index@(triton_poi_fused__native_batch_norm_legit_no_training_relu_2)
        /*0008*/ 	.word	0x00000012


	//----- nvinfo : EIATTR_MIN_STACK_SIZE
	.align		4
.L_3:
        /*000c*/ 	.byte	0x04, 0x12
        /*000e*/ 	.short	(.L_5 - .L_4)
	.align		4
.L_4:
        /*0010*/ 	.word	index@(triton_poi_fused__native_batch_norm_legit_no_training_relu_2)
        /*0014*/ 	.word	0x00000000


	//----- nvinfo : EIATTR_FRAME_SIZE
	.align		4
.L_5:
        /*0018*/ 	.byte	0x04, 0x11
        /*001a*/ 	.short	(.L_7 - .L_6)
	.align		4
.L_6:
        /*001c*/ 	.word	index@(triton_poi_fused__native_batch_norm_legit_no_training_relu_2)
        /*0020*/ 	.word	0x00000000


	//----- nvinfo : EIATTR_MIN_STACK_SIZE
	.align		4
.L_7:
        /*0024*/ 	.byte	0x04, 0x12
        /*0026*/ 	.short	(.L_9 - .L_8)
	.align		4
.L_8:
        /*0028*/ 	.word	index@(triton_poi_fused__native_batch_norm_legit_no_training_relu_2)
        /*002c*/ 	.word	0x00000000
.L_9:


//--------------------- .nv.info.triton_poi_fused__native_batch_norm_legit_no_training_relu_2 --------------------------
	.section	.nv.info.triton_poi_fused__native_batch_norm_legit_no_training_relu_2,"",@"SHT_CUDA_INFO"
	.sectionflags	@""
	.align	4


	//----- nvinfo : EIATTR_CUDA_API_VERSION
	.align		4
        /*0000*/ 	.byte	0x04, 0x37
        /*0002*/ 	.short	(.L_11 - .L_10)
.L_10:
        /*0004*/ 	.word	0x0000007c


	//----- nvinfo : EIATTR_KPARAM_INFO
	.align		4
.L_11:
        /*0008*/ 	.byte	0x04, 0x17
        /*000a*/ 	.short	(.L_13 - .L_12)
.L_12:
        /*000c*/ 	.word	0x00000000
        /*0010*/ 	.short	0x0006
        /*0012*/ 	.short	0x0030
        /*0014*/ 	.byte	0x00, 0xf0, 0x11, 0x00


	//----- nvinfo : EIATTR_KPARAM_INFO
	.align		4
.L_13:
        /*0018*/ 	.byte	0x04, 0x17
        /*001a*/ 	.short	(.L_15 - .L_14)
.L_14:
        /*001c*/ 	.word	0x00000000
        /*0020*/ 	.short	0x0005
        /*0022*/ 	.short	0x0028
        /*0024*/ 	.byte	0x00, 0xf4, 0x21, 0x00


	//----- nvinfo : EIATTR_KPARAM_INFO
	.align		4
.L_15:
        /*0028*/ 	.byte	0x04, 0x17
        /*002a*/ 	.short	(.L_17 - .L_16)
.L_16:
        /*002c*/ 	.word	0x00000000
        /*0030*/ 	.short	0x0004
        /*0032*/ 	.short	0x0020
        /*0034*/ 	.byte	0x00, 0xf4, 0x21, 0x00


	//----- nvinfo : EIATTR_KPARAM_INFO
	.align		4
.L_17:
        /*0038*/ 	.byte	0x04, 0x17
        /*003a*/ 	.short	(.L_19 - .L_18)
.L_18:
        /*003c*/ 	.word	0x00000000
        /*0040*/ 	.short	0x0003
        /*0042*/ 	.short	0x0018
        /*0044*/ 	.byte	0x00, 0xf4, 0x21, 0x00


	//----- nvinfo : EIATTR_KPARAM_INFO
	.align		4
.L_19:
        /*0048*/ 	.byte	0x04, 0x17
        /*004a*/ 	.short	(.L_21 - .L_20)
.L_20:
        /*004c*/ 	.word	0x00000000
        /*0050*/ 	.short	0x0002
        /*0052*/ 	.short	0x0010
        /*0054*/ 	.byte	0x00, 0xf4, 0x21, 0x00


	//----- nvinfo : EIATTR_KPARAM_INFO
	.align		4
.L_21:
        /*0058*/ 	.byte	0x04, 0x17
        /*005a*/ 	.short	(.L_23 - .L_22)
.L_22:
        /*005c*/ 	.word	0x00000000
        /*0060*/ 	.short	0x0001
        /*0062*/ 	.short	0x0008
        /*0064*/ 	.byte	0x00, 0xf4, 0x21, 0x00


	//----- nvinfo : EIATTR_KPARAM_INFO
	.align		4
.L_23:
        /*0068*/ 	.byte	0x04, 0x17
        /*006a*/ 	.short	(.L_25 - .L_24)
.L_24:
        /*006c*/ 	.word	0x00000000
        /*0070*/ 	.short	0x0000
        /*0072*/ 	.short	0x0000
        /*0074*/ 	.byte	0x00, 0xf4, 0x21, 0x00


	//----- nvinfo : EIATTR_SPARSE_MMA_MASK
	.align		4
.L_25:
        /*0078*/ 	.byte	0x03, 0x50
        /*007a*/ 	.short	0x0000


	//----- nvinfo : EIATTR_MAXREG_COUNT
	.align		4
        /*007c*/ 	.byte	0x03, 0x1b
        /*007e*/ 	.short	0x00ff


	//----- nvinfo : EIATTR_EXIT_INSTR_OFFSETS
	.align		4
        /*0080*/ 	.byte	0x04, 0x1c
        /*0082*/ 	.short	(.L_27 - .L_26)


	//   ....[0]....
.L_26:
        /*0084*/ 	.word	0x00000320


	//   ....[1]....
        /*0088*/ 	.word	0x00000340


	//----- nvinfo : EIATTR_REQNTID
	.align		4
.L_27:
        /*008c*/ 	.byte	0x04, 0x10
        /*008e*/ 	.short	(.L_29 - .L_28)
.L_28:
        /*0090*/ 	.word	0x00000080
        /*0094*/ 	.word	0x00000001
        /*0098*/ 	.word	0x00000001


	//----- nvinfo : EIATTR_CBANK_PARAM_SIZE
	.align		4
.L_29:
        /*009c*/ 	.byte	0x03, 0x19
        /*009e*/ 	.short	0x0034


	//----- nvinfo : EIATTR_PARAM_CBANK
	.align		4
        /*00a0*/ 	.byte	0x04, 0x0a
        /*00a2*/ 	.short	(.L_31 - .L_30)
	.align		4
.L_30:
        /*00a4*/ 	.word	index@(.nv.constant0.triton_poi_fused__native_batch_norm_legit_no_training_relu_2)
        /*00a8*/ 	.short	0x0210
        /*00aa*/ 	.short	0x0034


	//----- nvinfo : EIATTR_SW_WAR
	.align		4
.L_31:
        /*00ac*/ 	.byte	0x04, 0x36
        /*00ae*/ 	.short	(.L_33 - .L_32)
.L_32:
        /*00b0*/ 	.word	0x00000008
.L_33:


//--------------------- .nv.callgraph             --------------------------
	.section	.nv.callgraph,"",@"SHT_CUDA_CALLGRAPH"
	.align	4
	.sectionentsize	8
	.align		4
        /*0000*/ 	.word	0x00000000
	.align		4
        /*0004*/ 	.word	0xffffffff
	.align		4
        /*0008*/ 	.word	0x00000000
	.align		4
        /*000c*/ 	.word	0xfffffffe
	.align		4
        /*0010*/ 	.word	0x00000000
	.align		4
        /*0014*/ 	.word	0xfffffffd
	.align		4
        /*0018*/ 	.word	0x00000000
	.align		4
        /*001c*/ 	.word	0xfffffffc


//--------------------- .nv.constant4             --------------------------
	.section	.nv.constant4,"a",@progbits
	.align	8
	.align		8
.nv.constant4:
        /*0000*/ 	.dword	_$_str
	.align		8
        /*0008*/ 	.dword	_$_str_$_2


//--------------------- .text.triton_poi_fused__native_batch_norm_legit_no_training_relu_2 --------------------------
	.section	.text.triton_poi_fused__native_batch_norm_legit_no_training_relu_2,"ax",@progbits
	.align	128
        .global         triton_poi_fused__native_batch_norm_legit_no_training_relu_2
        .type           triton_poi_fused__native_batch_norm_legit_no_training_relu_2,@function
        .size           triton_poi_fused__native_batch_norm_legit_no_training_relu_2,(.L_x_1 - triton_poi_fused__native_batch_norm_legit_no_training_relu_2)
        .other          triton_poi_fused__native_batch_norm_legit_no_training_relu_2,@"STO_CUDA_ENTRY STV_DEFAULT"
triton_poi_fused__native_batch_norm_legit_no_training_relu_2:
.text.triton_poi_fused__native_batch_norm_legit_no_training_relu_2:
[----:B------:R-:W0:Y:S01]  /*0000*/  LDC R1, c[0x0][0x28] ;  /* 0x00000a00ff017b82 */ /* 0x000e220000000800 */
[----:B------:R-:W1:Y:S07]  /*0010*/  S2R R0, SR_TID.X ;  /* 0x0000000000007919 */ /* 0x000e6e0000002100 */
[----:B------:R-:W2:Y:S01]  /*0020*/  LDC.64 R8, c[0x0][0x220] ;  /* 0x00008800ff087b82 */ /* 0x000ea20000000a00 */
[----:B------:R-:W-:Y:S01]  /*0030*/  HFMA2.MMA R14, -RZ, RZ, 0, 0 ;  /* 0x00000000ff0e7435 */ /* 0x000fe200000001ff */
[----:B------:R-:W-:Y:S01]  /*0040*/  ULDC.64 UR4, c[0x0][0x208] ;  /* 0x0000820000047ab9 */ /* 0x000fe20000000a00 */
[----:B------:R-:W3:Y:S05]  /*0050*/  S2R R3, SR_CTAID.X ;  /* 0x0000000000037919 */ /* 0x000eea0000002500 */
[----:B------:R-:W4:Y:S08]  /*0060*/  LDC.64 R4, c[0x0][0x210] ;  /* 0x00008400ff047b82 */ /* 0x000f300000000a00 */
[----:B------:R-:W5:Y:S08]  /*0070*/  LDC.64 R6, c[0x0][0x218] ;  /* 0x00008600ff067b82 */ /* 0x000f700000000a00 */
[----:B------:R-:W5:Y:S01]  /*0080*/  LDC.64 R10, c[0x0][0x228] ;  /* 0x00008a00ff0a7b82 */ /* 0x000f620000000a00 */
[----:B-1----:R-:W-:-:S07]  /*0090*/  LOP3.LUT R0, R0, 0x7f, RZ, 0xc0, !PT ;  /* 0x0000007f00007812 */ /* 0x002fce00078ec0ff */
[----:B------:R-:W1:Y:S01]  /*00a0*/  LDC.64 R12, c[0x0][0x230] ;  /* 0x00008c00ff0c7b82 */ /* 0x000e620000000a00 */
[----:B---3--:R-:W-:Y:S01]  /*00b0*/  SHF.R.S32.HI R2, RZ, 0x18, R3 ;  /* 0x00000018ff027819 */ /* 0x008fe20000011403 */
[----:B------:R-:W-:-:S03]  /*00c0*/  IMAD R0, R3, 0x80, R0 ;  /* 0x0000008003007824 */ /* 0x000fc600078e0200 */
[----:B------:R-:W-:Y:S02]  /*00d0*/  SGXT R3, R2, 0x1 ;  /* 0x000000010203781a */ /* 0x000fe40000000200 */
[----:B------:R-:W-:Y:S02]  /*00e0*/  ISETP.GE.AND P0, PT, R0, 0x100, PT ;  /* 0x000001000000780c */ /* 0x000fe40003f06270 */
[----:B------:R-:W-:-:S04]  /*00f0*/  LEA.HI R3, R3, R0, RZ, 0x4 ;  /* 0x0000000003037211 */ /* 0x000fc800078f20ff */
[----:B------:R-:W-:-:S04]  /*0100*/  SHF.R.S32.HI R3, RZ, 0x4, R3 ;  /* 0x00000004ff037819 */ /* 0x000fc80000011403 */
[----:B------:R-:W-:-:S04]  /*0110*/  LEA.HI R2, R3, R3, RZ, 0x2 ;  /* 0x0000000303027211 */ /* 0x000fc800078f10ff */
[----:B------:R-:W-:-:S05]  /*0120*/  LOP3.LUT R2, R2, 0xfffffffc, RZ, 0xc0, !PT ;  /* 0xfffffffc02027812 */ /* 0x000fca00078ec0ff */
[----:B------:R-:W-:-:S04]  /*0130*/  IMAD.IADD R15, R3, 0x1, -R2 ;  /* 0x00000001030f7824 */ /* 0x000fc800078e0a02 */
[----:B--2---:R-:W-:-:S05]  /*0140*/  IMAD.WIDE R8, R15, 0x4, R8 ;  /* 0x000000040f087825 */ /* 0x004fca00078e0208 */
[----:B------:R2:W3:Y:S01]  /*0150*/  @!P0 LDG.E.EL R14, desc[UR4][R8.64] ;  /* 0x00000004080e8981 */ /* 0x0004e2000c2e1900 */
[----:B------:R-:W-:Y:S01]  /*0160*/  CS2R R2, SRZ ;  /* 0x0000000000027805 */ /* 0x000fe2000001ff00 */
[----:B----4-:R-:W-:-:S04]  /*0170*/  IMAD.WIDE R4, R0, 0x4, R4 ;  /* 0x0000000400047825 */ /* 0x010fc800078e0204 */
[C---:B-----5:R-:W-:Y:S01]  /*0180*/  IMAD.WIDE R6, R15.reuse, 0x4, R6 ;  /* 0x000000040f067825 */ /* 0x060fe200078e0206 */
[----:B------:R4:W5:Y:S03]  /*0190*/  @!P0 LDG.E R2, desc[UR4][R4.64] ;  /* 0x0000000404028981 */ /* 0x000966000c1e1900 */
[C---:B0-2---:R-:W-:Y:S01]  /*01a0*/  IMAD.WIDE R8, R15.reuse, 0x4, R10 ;  /* 0x000000040f087825 */ /* 0x045fe200078e020a */
[----:B------:R0:W5:Y:S03]  /*01b0*/  @!P0 LDG.E.EL R3, desc[UR4][R6.64] ;  /* 0x0000000406038981 */ /* 0x000166000c2e1900 */
[----:B-1----:R-:W-:Y:S01]  /*01c0*/  IMAD.WIDE R10, R15, 0x4, R12 ;  /* 0x000000040f0a7825 */ /* 0x002fe200078e020c */
[----:B------:R-:W-:Y:S01]  /*01d0*/  CS2R R12, SRZ ;  /* 0x00000000000c7805 */ /* 0x000fe2000001ff00 */
[----:B----4-:R-:W1:Y:S05]  /*01e0*/  LDC.64 R4, c[0x0][0x238] ;  /* 0x00008e00ff047b82 */ /* 0x010e6a0000000a00 */
[----:B------:R-:W2:Y:S04]  /*01f0*/  @!P0 LDG.E.EL R12, desc[UR4][R8.64] ;  /* 0x00000004080c8981 */ /* 0x000ea8000c2e1900 */
[----:B------:R-:W2:Y:S01]  /*0200*/  @!P0 LDG.E.EL R13, desc[UR4][R10.64] ;  /* 0x000000040a0d8981 */ /* 0x000ea2000c2e1900 */
[----:B0-----:R-:W-:Y:S01]  /*0210*/  MOV R6, 0x3e800000 ;  /* 0x3e80000000067802 */ /* 0x001fe20000000f00 */
[----:B---3--:R-:W-:-:S04]  /*0220*/  FADD R14, R14, 9.9999997473787516356e-06 ;  /* 0x3727c5ac0e0e7421 */ /* 0x008fc80000000000 */
[----:B------:R-:W0:Y:S01]  /*0230*/  MUFU.SQRT R15, R14 ;  /* 0x0000000e000f7308 */ /* 0x000e220000002000 */
[----:B-----5:R-:W-:Y:S01]  /*0240*/  FADD R2, -R3, R2 ;  /* 0x0000000203027221 */ /* 0x020fe20000000100 */
[C---:B0-----:R-:W-:Y:S02]  /*0250*/  FSETP.GT.AND P1, PT, R15.reuse, 8.50705917302346158658e+37, PT ;  /* 0x7e8000000f00780b */ /* 0x041fe40003f24000 */
[----:B------:R-:W-:Y:S02]  /*0260*/  FSETP.GEU.AND P2, PT, R15, 1.175494350822287508e-38, PT ;  /* 0x008000000f00780b */ /* 0x000fe40003f4e000 */
[----:B------:R-:W-:-:S09]  /*0270*/  FSEL R6, R6, 1, P1 ;  /* 0x3f80000006067808 */ /* 0x000fd20000800000 */
[----:B------:R-:W-:Y:S02]  /*0280*/  @P1 FMUL R15, R15, 0.25 ;  /* 0x3e8000000f0f1820 */ /* 0x000fe40000400000 */
[----:B------:R-:W-:Y:S02]  /*0290*/  @!P2 FMUL R6, R6, 16777216 ;  /* 0x4b8000000606a820 */ /* 0x000fe40000400000 */
[----:B------:R-:W-:-:S06]  /*02a0*/  @!P2 FMUL R15, R15, 16777216 ;  /* 0x4b8000000f0fa820 */ /* 0x000fcc0000400000 */
[----:B------:R-:W0:Y:S02]  /*02b0*/  MUFU.RCP R15, R15 ;  /* 0x0000000f000f7308 */ /* 0x000e240000001000 */
[----:B0-----:R-:W-:-:S04]  /*02c0*/  FMUL R3, R15, R6 ;  /* 0x000000060f037220 */ /* 0x001fc80000400000 */
[----:B------:R-:W-:-:S04]  /*02d0*/  FMUL R2, R2, R3 ;  /* 0x0000000302027220 */ /* 0x000fc80000400000 */
[----:B--2---:R-:W-:Y:S01]  /*02e0*/  FFMA R12, R2, R12, R13 ;  /* 0x0000000c020c7223 */ /* 0x004fe2000000000d */
[----:B-1----:R-:W-:-:S04]  /*02f0*/  IMAD.WIDE R2, R0, 0x4, R4 ;  /* 0x0000000400027825 */ /* 0x002fc800078e0204 */
[----:B------:R-:W-:-:S04]  /*0300*/  FSETP.GEU.AND P1, PT, R12, RZ, PT ;  /* 0x000000ff0c00720b */ /* 0x000fc80003f2e000 */
[----:B------:R-:W-:Y:S01]  /*0310*/  FSEL R5, R12, RZ, P1 ;  /* 0x000000ff0c057208 */ /* 0x000fe20000800000 */
[----:B------:R-:W-:Y:S08]  /*0320*/  @P0 EXIT ;  /* 0x000000000000094d */ /* 0x000ff00003800000 */
[----:B------:R-:W-:Y:S01]  /*0330*/  STG.E desc[UR4][R2.64], R5 ;  /* 0x0000000502007986 */ /* 0x000fe2000c101904 */
[----:B------:R-:W-:Y:S05]  /*0340*/  EXIT ;  /* 0x000000000000794d */ /* 0x000fea0003800000 */
.L_x_0:
[----:B------:R-:W-:-:S00]  /*0350*/  BRA `(.L_x_0) ;  /* 0xfffffffc00fc7947 */ /* 0x000fc0000383ffff */
[----:B------:R-:W-:-:S00]  /*0360*/  NOP ;  /* 0x0000000000007918 */ /* 0x000fc00000000000 */
        /* <DEDUP_REMOVED lines=9> */
.L_x_1:


//--------------------- .nv.global.init           --------------------------
	.section	.nv.global.init,"aw",@progbits
.nv.global.init:
	.type		_$_str,@object
	.size		_$_str,(_$_str_$_2 - _$_str)
_$_str:
        /*0000*/ 	.byte	0x5f, 0x5f, 0x43, 0x55, 0x44, 0x41, 0x5f, 0x46, 0x54, 0x5a, 0x00
	.type		_$_str_$_2,@object
	.size		_$_str_$_2,(.L_1 - _$_str_$_2)
_$_str_$_2:
        /*000b*/ 	.byte	0x5f, 0x5f, 0x43, 0x55, 0x44, 0x41, 0x5f, 0x50, 0x52, 0x45, 0x43, 0x5f, 0x53, 0x51, 0x52, 0x54
        /*001b*/ 	.byte	0x00
.L_1:


//--------------------- .nv.constant0.triton_poi_fused__native_batch_norm_legit_no_training_relu_2 --------------------------
	.section	.nv.constant0.triton_poi_fused__native_batch_norm_legit_no_training_relu_2,"a",@progbits
	.sectionflags	@""
	.align	4
.nv.constant0.triton_poi_fused__native_batch_norm_legit_no_training_relu_2:
	.zero		580
